//
// Generated by NVIDIA NVVM Compiler
//
// Compiler Build ID: CL-36424714
// Cuda compilation tools, release 13.0, V13.0.88
// Based on NVVM 20.0.0
//

.version 9.0
.target sm_100
.address_size 64

	// .globl	_Z7kkernelPiii
.extern .func  (.param .b32 func_retval0) vprintf
(
	.param .b64 vprintf_param_0,
	.param .b64 vprintf_param_1
)
;
.global .align 1 .b8 $str[19] = {98, 101, 102, 111, 114, 101, 32, 114, 101, 118, 101, 114, 115, 101, 32, 37, 115, 10};
.global .align 1 .b8 $str$1[43] = {114, 111, 119, 32, 110, 111, 32, 37, 100, 32, 97, 110, 100, 32, 99, 111, 108, 32, 110, 111, 46, 32, 37, 100, 32, 97, 102, 116, 101, 114, 32, 114, 101, 118, 101, 114, 115, 101, 32, 37, 115, 10};

.visible .entry _Z7kkernelPiii(
	.param .u64 .ptr .align 1 _Z7kkernelPiii_param_0,
	.param .u32 _Z7kkernelPiii_param_1,
	.param .u32 _Z7kkernelPiii_param_2
)
{
	.local .align 16 .b8 	__local_depot0[32];
	.reg .b64 	%SP;
	.reg .b64 	%SPL;
	.reg .pred 	%p<54>;
	.reg .b16 	%rs<42>;
	.reg .b32 	%r<204>;
	.reg .b64 	%rd<98>;

	mov.u64 	%SPL, __local_depot0;
	cvta.local.u64 	%SP, %SPL;
	ld.param.u64 	%rd14, [_Z7kkernelPiii_param_0];
	ld.param.u32 	%r64, [_Z7kkernelPiii_param_1];
	ld.param.u32 	%r66, [_Z7kkernelPiii_param_2];
	add.u64 	%rd15, %SP, 0;
	add.u64 	%rd1, %SPL, 0;
	add.u64 	%rd16, %SP, 16;
	add.u64 	%rd2, %SPL, 16;
	mov.u32 	%r67, %ctaid.y;
	mov.u32 	%r68, %ntid.y;
	mov.u32 	%r69, %tid.y;
	mad.lo.s32 	%r70, %r67, %r68, %r69;
	mov.u32 	%r71, %ctaid.x;
	mov.u32 	%r72, %ntid.x;
	mov.u32 	%r73, %tid.x;
	mad.lo.s32 	%r2, %r71, %r72, %r73;
	setp.eq.s32 	%p1, %r70, 0;
	add.s32 	%r74, %r66, -1;
	setp.ge.s32 	%p2, %r70, %r74;
	or.pred  	%p3, %p1, %p2;
	@%p3 bra 	$L__BB0_30;
	setp.lt.s32 	%p4, %r2, 1;
	add.s32 	%r75, %r64, -1;
	setp.ge.s32 	%p5, %r2, %r75;
	or.pred  	%p6, %p4, %p5;
	@%p6 bra 	$L__BB0_30;
	mad.lo.s32 	%r77, %r66, %r70, %r2;
	cvta.to.global.u64 	%rd17, %rd14;
	mul.wide.s32 	%rd18, %r77, 4;
	add.s64 	%rd3, %rd17, %rd18;
	ld.global.u32 	%r177, [%rd3];
	setp.lt.s32 	%p7, %r177, 1;
	mov.b32 	%r188, -1;
	@%p7 bra 	$L__BB0_8;
	mov.b32 	%r176, 0;
$L__BB0_4:
	mov.u32 	%r188, %r176;
	and.b32  	%r79, %r177, 1;
	setp.eq.b32 	%p8, %r79, 1;
	not.pred 	%p9, %p8;
	@%p9 bra 	$L__BB0_6;
	cvt.u64.u32 	%rd19, %r188;
	add.s64 	%rd20, %rd1, %rd19;
	mov.b16 	%rs1, 49;
	st.local.u8 	[%rd20], %rs1;
	bra.uni 	$L__BB0_7;
$L__BB0_6:
	cvt.u64.u32 	%rd21, %r188;
	add.s64 	%rd22, %rd1, %rd21;
	mov.b16 	%rs2, 48;
	st.local.u8 	[%rd22], %rs2;
$L__BB0_7:
	add.s32 	%r176, %r188, 1;
	shr.u32 	%r7, %r177, 1;
	setp.gt.u32 	%p10, %r177, 1;
	mov.u32 	%r177, %r7;
	@%p10 bra 	$L__BB0_4;
$L__BB0_8:
	st.local.u64 	[%rd2], %rd15;
	mov.u64 	%rd24, $str;
	cvta.global.u64 	%rd25, %rd24;
	{ // callseq 0, 0
	.param .b64 param0;
	st.param.b64 	[param0], %rd25;
	.param .b64 param1;
	st.param.b64 	[param1], %rd16;
	.param .b32 retval0;
	call.uni (retval0), 
	vprintf, 
	(
	param0, 
	param1
	);
	ld.param.b32 	%r80, [retval0];
	} // callseq 0
	setp.lt.s32 	%p11, %r188, -1;
	@%p11 bra 	$L__BB0_15;
	shr.u32 	%r83, %r188, 31;
	add.s32 	%r84, %r188, %r83;
	shr.s32 	%r85, %r84, 1;
	add.s32 	%r9, %r85, 1;
	and.b32  	%r10, %r9, 3;
	setp.lt.u32 	%p12, %r85, 3;
	mov.b32 	%r182, 0;
	@%p12 bra 	$L__BB0_12;
	and.b32  	%r182, %r9, -4;
	neg.s32 	%r179, %r182;
	add.s64 	%rd96, %rd1, 1;
	cvt.s64.s32 	%rd27, %r188;
	add.s64 	%rd28, %rd27, %rd1;
	add.s64 	%rd95, %rd28, -1;
$L__BB0_11:
	ld.local.u8 	%rs3, [%rd96+-1];
	ld.local.u8 	%rs4, [%rd95+1];
	st.local.u8 	[%rd96+-1], %rs4;
	st.local.u8 	[%rd95+1], %rs3;
	ld.local.u8 	%rs5, [%rd96];
	ld.local.u8 	%rs6, [%rd95];
	st.local.u8 	[%rd96], %rs6;
	st.local.u8 	[%rd95], %rs5;
	ld.local.u8 	%rs7, [%rd96+1];
	ld.local.u8 	%rs8, [%rd95+-1];
	st.local.u8 	[%rd96+1], %rs8;
	st.local.u8 	[%rd95+-1], %rs7;
	ld.local.u8 	%rs9, [%rd96+2];
	ld.local.u8 	%rs10, [%rd95+-2];
	st.local.u8 	[%rd96+2], %rs10;
	st.local.u8 	[%rd95+-2], %rs9;
	add.s32 	%r179, %r179, 4;
	add.s64 	%rd96, %rd96, 4;
	add.s64 	%rd95, %rd95, -4;
	setp.ne.s32 	%p13, %r179, 0;
	@%p13 bra 	$L__BB0_11;
$L__BB0_12:
	setp.eq.s32 	%p14, %r10, 0;
	@%p14 bra 	$L__BB0_15;
	cvt.s64.s32 	%rd29, %r188;
	add.s64 	%rd10, %rd1, %rd29;
	cvt.u64.u32 	%rd30, %r182;
	add.s64 	%rd97, %rd1, %rd30;
	neg.s32 	%r181, %r10;
$L__BB0_14:
	.pragma "nounroll";
	cvt.s64.s32 	%rd31, %r182;
	sub.s64 	%rd32, %rd10, %rd31;
	ld.local.u8 	%rs11, [%rd97];
	ld.local.u8 	%rs12, [%rd32];
	st.local.u8 	[%rd97], %rs12;
	st.local.u8 	[%rd32], %rs11;
	add.s32 	%r182, %r182, 1;
	add.s64 	%rd97, %rd97, 1;
	add.s32 	%r181, %r181, 1;
	setp.ne.s32 	%p15, %r181, 0;
	@%p15 bra 	$L__BB0_14;
$L__BB0_15:
	st.local.v2.u32 	[%rd2], {%r70, %r2};
	st.local.u64 	[%rd2+8], %rd15;
	mov.u64 	%rd34, $str$1;
	cvta.global.u64 	%rd35, %rd34;
	{ // callseq 1, 0
	.param .b64 param0;
	st.param.b64 	[param0], %rd35;
	.param .b64 param1;
	st.param.b64 	[param1], %rd16;
	.param .b32 retval0;
	call.uni (retval0), 
	vprintf, 
	(
	param0, 
	param1
	);
	ld.param.b32 	%r87, [retval0];
	} // callseq 1
	setp.lt.s32 	%p16, %r188, 0;
	mov.b32 	%r203, 0;
	@%p16 bra 	$L__BB0_29;
	add.s32 	%r21, %r188, 1;
	and.b32  	%r22, %r21, 15;
	setp.lt.u32 	%p17, %r188, 15;
	mov.b32 	%r203, 0;
	mov.b32 	%r193, 1;
	@%p17 bra 	$L__BB0_20;
	add.s32 	%r184, %r188, -7;
	and.b32  	%r94, %r21, -16;
	neg.s32 	%r183, %r94;
	mov.b32 	%r203, 0;
	mov.b32 	%r193, 1;
$L__BB0_18:
	.pragma "nounroll";
	add.s32 	%r95, %r184, 7;
	cvt.u64.u32 	%rd37, %r95;
	add.s64 	%rd38, %rd1, %rd37;
	ld.local.u8 	%rs13, [%rd38];
	setp.eq.s16 	%p18, %rs13, 49;
	selp.b32 	%r96, 0, %r193, %p18;
	add.s32 	%r97, %r96, %r203;
	add.s32 	%r98, %r184, 6;
	cvt.u64.u32 	%rd39, %r98;
	add.s64 	%rd40, %rd1, %rd39;
	ld.local.u8 	%rs14, [%rd40];
	setp.eq.s16 	%p19, %rs14, 49;
	mad.lo.s32 	%r99, %r193, 10, %r97;
	selp.b32 	%r100, %r97, %r99, %p19;
	add.s32 	%r101, %r184, 5;
	cvt.u64.u32 	%rd41, %r101;
	add.s64 	%rd42, %rd1, %rd41;
	ld.local.u8 	%rs15, [%rd42];
	setp.eq.s16 	%p20, %rs15, 49;
	mad.lo.s32 	%r102, %r193, 100, %r100;
	selp.b32 	%r103, %r100, %r102, %p20;
	add.s32 	%r104, %r184, 4;
	cvt.u64.u32 	%rd43, %r104;
	add.s64 	%rd44, %rd1, %rd43;
	ld.local.u8 	%rs16, [%rd44];
	setp.eq.s16 	%p21, %rs16, 49;
	mad.lo.s32 	%r105, %r193, 1000, %r103;
	selp.b32 	%r106, %r103, %r105, %p21;
	add.s32 	%r107, %r184, 3;
	cvt.u64.u32 	%rd45, %r107;
	add.s64 	%rd46, %rd1, %rd45;
	ld.local.u8 	%rs17, [%rd46];
	setp.eq.s16 	%p22, %rs17, 49;
	mad.lo.s32 	%r108, %r193, 10000, %r106;
	selp.b32 	%r109, %r106, %r108, %p22;
	add.s32 	%r110, %r184, 2;
	cvt.u64.u32 	%rd47, %r110;
	add.s64 	%rd48, %rd1, %rd47;
	ld.local.u8 	%rs18, [%rd48];
	setp.eq.s16 	%p23, %rs18, 49;
	mad.lo.s32 	%r111, %r193, 100000, %r109;
	selp.b32 	%r112, %r109, %r111, %p23;
	add.s32 	%r113, %r184, 1;
	cvt.u64.u32 	%rd49, %r113;
	add.s64 	%rd50, %rd1, %rd49;
	ld.local.u8 	%rs19, [%rd50];
	setp.eq.s16 	%p24, %rs19, 49;
	mad.lo.s32 	%r114, %r193, 1000000, %r112;
	selp.b32 	%r115, %r112, %r114, %p24;
	add.s32 	%r116, %r184, -8;
	cvt.u64.u32 	%rd51, %r184;
	add.s64 	%rd52, %rd1, %rd51;
	ld.local.u8 	%rs20, [%rd52];
	setp.eq.s16 	%p25, %rs20, 49;
	mad.lo.s32 	%r117, %r193, 10000000, %r115;
	selp.b32 	%r118, %r115, %r117, %p25;
	add.s32 	%r119, %r184, -1;
	cvt.u64.u32 	%rd53, %r119;
	add.s64 	%rd54, %rd1, %rd53;
	ld.local.u8 	%rs21, [%rd54];
	setp.eq.s16 	%p26, %rs21, 49;
	mad.lo.s32 	%r120, %r193, 100000000, %r118;
	selp.b32 	%r121, %r118, %r120, %p26;
	add.s32 	%r122, %r184, -2;
	cvt.u64.u32 	%rd55, %r122;
	add.s64 	%rd56, %rd1, %rd55;
	ld.local.u8 	%rs22, [%rd56];
	setp.eq.s16 	%p27, %rs22, 49;
	mad.lo.s32 	%r123, %r193, 1000000000, %r121;
	selp.b32 	%r124, %r121, %r123, %p27;
	add.s32 	%r125, %r184, -3;
	cvt.u64.u32 	%rd57, %r125;
	add.s64 	%rd58, %rd1, %rd57;
	ld.local.u8 	%rs23, [%rd58];
	setp.eq.s16 	%p28, %rs23, 49;
	mad.lo.s32 	%r126, %r193, 1410065408, %r124;
	selp.b32 	%r127, %r124, %r126, %p28;
	add.s32 	%r128, %r184, -4;
	cvt.u64.u32 	%rd59, %r128;
	add.s64 	%rd60, %rd1, %rd59;
	ld.local.u8 	%rs24, [%rd60];
	setp.eq.s16 	%p29, %rs24, 49;
	mad.lo.s32 	%r129, %r193, 1215752192, %r127;
	selp.b32 	%r130, %r127, %r129, %p29;
	add.s32 	%r131, %r184, -5;
	cvt.u64.u32 	%rd61, %r131;
	add.s64 	%rd62, %rd1, %rd61;
	ld.local.u8 	%rs25, [%rd62];
	setp.eq.s16 	%p30, %rs25, 49;
	mad.lo.s32 	%r132, %r193, -727379968, %r130;
	selp.b32 	%r133, %r130, %r132, %p30;
	add.s32 	%r134, %r184, -6;
	cvt.u64.u32 	%rd63, %r134;
	add.s64 	%rd64, %rd1, %rd63;
	ld.local.u8 	%rs26, [%rd64];
	setp.eq.s16 	%p31, %rs26, 49;
	mad.lo.s32 	%r135, %r193, 1316134912, %r133;
	selp.b32 	%r136, %r133, %r135, %p31;
	add.s32 	%r137, %r184, -7;
	cvt.u64.u32 	%rd65, %r137;
	add.s64 	%rd66, %rd1, %rd65;
	ld.local.u8 	%rs27, [%rd66];
	setp.eq.s16 	%p32, %rs27, 49;
	mad.lo.s32 	%r138, %r193, 276447232, %r136;
	selp.b32 	%r139, %r136, %r138, %p32;
	cvt.u64.u32 	%rd67, %r116;
	add.s64 	%rd68, %rd1, %rd67;
	ld.local.u8 	%rs28, [%rd68];
	setp.eq.s16 	%p33, %rs28, 49;
	mad.lo.s32 	%r140, %r193, -1530494976, %r139;
	selp.b32 	%r203, %r139, %r140, %p33;
	mul.lo.s32 	%r193, %r193, 1874919424;
	add.s32 	%r184, %r184, -16;
	add.s32 	%r183, %r183, 16;
	setp.ne.s32 	%p34, %r183, 0;
	@%p34 bra 	$L__BB0_18;
	add.s32 	%r188, %r184, 7;
$L__BB0_20:
	setp.eq.s32 	%p35, %r22, 0;
	@%p35 bra 	$L__BB0_29;
	and.b32  	%r38, %r21, 7;
	setp.lt.u32 	%p36, %r22, 8;
	@%p36 bra 	$L__BB0_23;
	cvt.u64.u32 	%rd69, %r188;
	add.s64 	%rd70, %rd1, %rd69;
	ld.local.u8 	%rs29, [%rd70];
	setp.eq.s16 	%p37, %rs29, 49;
	selp.b32 	%r142, 0, %r193, %p37;
	add.s32 	%r143, %r142, %r203;
	add.s32 	%r144, %r188, -1;
	cvt.u64.u32 	%rd71, %r144;
	add.s64 	%rd72, %rd1, %rd71;
	ld.local.u8 	%rs30, [%rd72];
	setp.eq.s16 	%p38, %rs30, 49;
	mad.lo.s32 	%r145, %r193, 10, %r143;
	selp.b32 	%r146, %r143, %r145, %p38;
	add.s32 	%r147, %r188, -2;
	cvt.u64.u32 	%rd73, %r147;
	add.s64 	%rd74, %rd1, %rd73;
	ld.local.u8 	%rs31, [%rd74];
	setp.eq.s16 	%p39, %rs31, 49;
	mad.lo.s32 	%r148, %r193, 100, %r146;
	selp.b32 	%r149, %r146, %r148, %p39;
	add.s32 	%r150, %r188, -3;
	cvt.u64.u32 	%rd75, %r150;
	add.s64 	%rd76, %rd1, %rd75;
	ld.local.u8 	%rs32, [%rd76];
	setp.eq.s16 	%p40, %rs32, 49;
	mad.lo.s32 	%r151, %r193, 1000, %r149;
	selp.b32 	%r152, %r149, %r151, %p40;
	add.s32 	%r153, %r188, -4;
	cvt.u64.u32 	%rd77, %r153;
	add.s64 	%rd78, %rd1, %rd77;
	ld.local.u8 	%rs33, [%rd78];
	setp.eq.s16 	%p41, %rs33, 49;
	mad.lo.s32 	%r154, %r193, 10000, %r152;
	selp.b32 	%r155, %r152, %r154, %p41;
	add.s32 	%r156, %r188, -5;
	cvt.u64.u32 	%rd79, %r156;
	add.s64 	%rd80, %rd1, %rd79;
	ld.local.u8 	%rs34, [%rd80];
	setp.eq.s16 	%p42, %rs34, 49;
	mad.lo.s32 	%r157, %r193, 100000, %r155;
	selp.b32 	%r158, %r155, %r157, %p42;
	add.s32 	%r159, %r188, -6;
	cvt.u64.u32 	%rd81, %r159;
	add.s64 	%rd82, %rd1, %rd81;
	ld.local.u8 	%rs35, [%rd82];
	setp.eq.s16 	%p43, %rs35, 49;
	mad.lo.s32 	%r160, %r193, 1000000, %r158;
	selp.b32 	%r161, %r158, %r160, %p43;
	add.s32 	%r162, %r188, -7;
	cvt.u64.u32 	%rd83, %r162;
	add.s64 	%rd84, %rd1, %rd83;
	ld.local.u8 	%rs36, [%rd84];
	setp.eq.s16 	%p44, %rs36, 49;
	mad.lo.s32 	%r163, %r193, 10000000, %r161;
	selp.b32 	%r203, %r161, %r163, %p44;
	mul.lo.s32 	%r193, %r193, 100000000;
	add.s32 	%r188, %r188, -8;
$L__BB0_23:
	setp.eq.s32 	%p45, %r38, 0;
	@%p45 bra 	$L__BB0_29;
	and.b32  	%r46, %r21, 3;
	setp.lt.u32 	%p46, %r38, 4;
	@%p46 bra 	$L__BB0_26;
	cvt.u64.u32 	%rd85, %r188;
	add.s64 	%rd86, %rd1, %rd85;
	ld.local.u8 	%rs37, [%rd86];
	setp.eq.s16 	%p47, %rs37, 49;
	selp.b32 	%r165, 0, %r193, %p47;
	add.s32 	%r166, %r165, %r203;
	add.s32 	%r167, %r188, -1;
	cvt.u64.u32 	%rd87, %r167;
	add.s64 	%rd88, %rd1, %rd87;
	ld.local.u8 	%rs38, [%rd88];
	setp.eq.s16 	%p48, %rs38, 49;
	mad.lo.s32 	%r168, %r193, 10, %r166;
	selp.b32 	%r169, %r166, %r168, %p48;
	add.s32 	%r170, %r188, -2;
	cvt.u64.u32 	%rd89, %r170;
	add.s64 	%rd90, %rd1, %rd89;
	ld.local.u8 	%rs39, [%rd90];
	setp.eq.s16 	%p49, %rs39, 49;
	mad.lo.s32 	%r171, %r193, 100, %r169;
	selp.b32 	%r172, %r169, %r171, %p49;
	add.s32 	%r173, %r188, -3;
	cvt.u64.u32 	%rd91, %r173;
	add.s64 	%rd92, %rd1, %rd91;
	ld.local.u8 	%rs40, [%rd92];
	setp.eq.s16 	%p50, %rs40, 49;
	mad.lo.s32 	%r174, %r193, 1000, %r172;
	selp.b32 	%r203, %r172, %r174, %p50;
	mul.lo.s32 	%r193, %r193, 10000;
	add.s32 	%r188, %r188, -4;
$L__BB0_26:
	setp.eq.s32 	%p51, %r46, 0;
	@%p51 bra 	$L__BB0_29;
	neg.s32 	%r199, %r46;
$L__BB0_28:
	.pragma "nounroll";
	cvt.u64.u32 	%rd93, %r188;
	add.s64 	%rd94, %rd1, %rd93;
	ld.local.u8 	%rs41, [%rd94];
	setp.eq.s16 	%p52, %rs41, 49;
	selp.b32 	%r175, 0, %r193, %p52;
	add.s32 	%r203, %r175, %r203;
	mul.lo.s32 	%r193, %r193, 10;
	add.s32 	%r188, %r188, -1;
	add.s32 	%r199, %r199, 1;
	setp.ne.s32 	%p53, %r199, 0;
	@%p53 bra 	$L__BB0_28;
$L__BB0_29:
	st.global.u32 	[%rd3], %r203;
$L__BB0_30:
	ret;

}


// ===== COMPILED SASS (sm_100) =====

	.target	sm_100

	.elftype	@"ET_EXEC"


//--------------------- .note.nv.tkinfo           --------------------------
	.section	.note.nv.tkinfo,"",@"SHT_NOTE"
	.sectionflags	@"SHF_NOTE_NV_TKINFO"
	.tkinfo
        /*0018*/ 	.word	0x00000002
        /*0030*/ 	.string	""
        /*0030*/ 	.string	"ptxas"
        /*0030*/ 	.string	"Cuda compilation tools, release 13.0, V13.0.88"
        /*0030*/ 	.string	"Build cuda_13.0.r13.0/compiler.36424714_0"
        /*0030*/ 	.string	"-arch sm_100 -m 64 "



//--------------------- .note.nv.cuinfo           --------------------------
	.section	.note.nv.cuinfo,"",@"SHT_NOTE"
	.sectionflags	@"SHF_NOTE_NV_CUINFO"
        /*0018*/ 	.short	0x0002
        /*001a*/ 	.short	0x0064
        /*001c*/ 	.short	0x0082
	.zero		2


//--------------------- .nv.info                  --------------------------
	.section	.nv.info,"",@"SHT_CUDA_INFO"
	.align	4


	//----- nvinfo : EIATTR_REGCOUNT
	.align		4
        /*0000*/ 	.byte	0x04, 0x2f
        /*0002*/ 	.short	(.L_3 - .L_2)
	.align		4
.L_2:
        /*0004*/ 	.word	index@(_Z7kkernelPiii)
        /*0008*/ 	.word	0x0000001c


	//----- nvinfo : EIATTR_FRAME_SIZE
	.align		4
.L_3:
        /*000c*/ 	.byte	0x04, 0x11
        /*000e*/ 	.short	(.L_5 - .L_4)
	.align		4
.L_4:
        /*0010*/ 	.word	index@(_Z7kkernelPiii)
        /*0014*/ 	.word	0x00000020


	//----- nvinfo : EIATTR_MIN_STACK_SIZE
	.align		4
.L_5:
        /*0018*/ 	.byte	0x04, 0x12
        /*001a*/ 	.short	(.L_7 - .L_6)
	.align		4
.L_6:
        /*001c*/ 	.word	index@(_Z7kkernelPiii)
        /*0020*/ 	.word	0x00000020
.L_7:


//--------------------- .nv.compat                --------------------------
	.section	.nv.compat,"",@"SHT_CUDA_COMPAT_INFO"
	.align	4
        /*0000*/ 	.byte	0x02, 0x09, 0x00, 0x00, 0x02, 0x02, 0x01, 0x00, 0x02, 0x05, 0x05, 0x00, 0x03, 0x07, 0x01, 0x01
        /*0010*/ 	.byte	0x02, 0x03, 0x00, 0x00, 0x02, 0x06, 0x01, 0x00, 0x04, 0x0b, 0x08, 0x00, 0x09, 0x00, 0x00, 0x00
        /*0020*/ 	.byte	0x00, 0x00, 0x00, 0x00


//--------------------- .nv.info._Z7kkernelPiii   --------------------------
	.section	.nv.info._Z7kkernelPiii,"",@"SHT_CUDA_INFO"
	.sectionflags	@""
	.align	4


	//----- nvinfo : EIATTR_CUDA_API_VERSION
	.align		4
        /*0000*/ 	.byte	0x04, 0x37
        /*0002*/ 	.short	(.L_9 - .L_8)
.L_8:
        /*0004*/ 	.word	0x00000082


	//----- nvinfo : EIATTR_KPARAM_INFO
	.align		4
.L_9:
        /*0008*/ 	.byte	0x04, 0x17
        /*000a*/ 	.short	(.L_11 - .L_10)
.L_10:
        /*000c*/ 	.word	0x00000000
        /*0010*/ 	.short	0x0002
        /*0012*/ 	.short	0x000c
        /*0014*/ 	.byte	0x00, 0xf0, 0x11, 0x00


	//----- nvinfo : EIATTR_KPARAM_INFO
	.align		4
.L_11:
        /*0018*/ 	.byte	0x04, 0x17
        /*001a*/ 	.short	(.L_13 - .L_12)
.L_12:
        /*001c*/ 	.word	0x00000000
        /*0020*/ 	.short	0x0001
        /*0022*/ 	.short	0x0008
        /*0024*/ 	.byte	0x00, 0xf0, 0x11, 0x00


	//----- nvinfo : EIATTR_KPARAM_INFO
	.align		4
.L_13:
        /*0028*/ 	.byte	0x04, 0x17
        /*002a*/ 	.short	(.L_15 - .L_14)
.L_14:
        /*002c*/ 	.word	0x00000000
        /*0030*/ 	.short	0x0000
        /*0032*/ 	.short	0x0000
        /*0034*/ 	.byte	0x00, 0xf5, 0x21, 0x00


	//----- nvinfo : EIATTR_SPARSE_MMA_MASK
	.align		4
.L_15:
        /*0038*/ 	.byte	0x03, 0x50
        /*003a*/ 	.short	0x0000


	//----- nvinfo : EIATTR_MAXREG_COUNT
	.align		4
        /*003c*/ 	.byte	0x03, 0x1b
        /*003e*/ 	.short	0x00ff


	//----- nvinfo : EIATTR_EXTERNS
	.align		4
        /*0040*/ 	.byte	0x04, 0x0f
        /*0042*/ 	.short	(.L_17 - .L_16)


	//   ....[0]....
	.align		4
.L_16:
        /*0044*/ 	.word	index@(vprintf)


	//----- nvinfo : EIATTR_MERCURY_ISA_VERSION
	.align		4
.L_17:
        /*0048*/ 	.byte	0x03, 0x5f
        /*004a*/ 	.short	0x0101


	//----- nvinfo : EIATTR_VRC_CTA_INIT_COUNT
	.align		4
        /*004c*/ 	.byte	0x02, 0x4a
	.zero		1
	.zero		1


	//----- nvinfo : EIATTR_SYSCALL_OFFSETS
	.align		4
        /*0050*/ 	.byte	0x04, 0x46
        /*0052*/ 	.short	(.L_19 - .L_18)


	//   ....[0]....
.L_18:
        /*0054*/ 	.word	0x000003b0


	//   ....[1]....
        /*0058*/ 	.word	0x00000f70


	//----- nvinfo : EIATTR_EXIT_INSTR_OFFSETS
	.align		4
.L_19:
        /*005c*/ 	.byte	0x04, 0x1c
        /*005e*/ 	.short	(.L_21 - .L_20)


	//   ....[0]....
.L_20:
        /*0060*/ 	.word	0x00000120


	//   ....[1]....
        /*0064*/ 	.word	0x00000170


	//   ....[2]....
        /*0068*/ 	.word	0x00001a50


	//----- nvinfo : EIATTR_CRS_STACK_SIZE
	.align		4
.L_21:
        /*006c*/ 	.byte	0x04, 0x1e
        /*006e*/ 	.short	(.L_23 - .L_22)
.L_22:
        /*0070*/ 	.word	0x00000000


	//----- nvinfo : EIATTR_CBANK_PARAM_SIZE
	.align		4
.L_23:
        /*0074*/ 	.byte	0x03, 0x19
        /*0076*/ 	.short	0x0010


	//----- nvinfo : EIATTR_PARAM_CBANK
	.align		4
        /*0078*/ 	.byte	0x04, 0x0a
        /*007a*/ 	.short	(.L_25 - .L_24)
	.align		4
.L_24:
        /*007c*/ 	.word	index@(.nv.constant0._Z7kkernelPiii)
        /*0080*/ 	.short	0x0380
        /*0082*/ 	.short	0x0010


	//----- nvinfo : EIATTR_SW_WAR
	.align		4
.L_25:
        /*0084*/ 	.byte	0x04, 0x36
        /*0086*/ 	.short	(.L_27 - .L_26)
.L_26:
        /*0088*/ 	.word	0x00000008
.L_27:


//--------------------- .nv.callgraph             --------------------------
	.section	.nv.callgraph,"",@"SHT_CUDA_CALLGRAPH"
	.align	4
	.sectionentsize	8
	.align		4
        /*0000*/ 	.word	0x00000000
	.align		4
        /*0004*/ 	.word	0xffffffff
	.align		4
        /*0008*/ 	.word	index@(_Z7kkernelPiii)
	.align		4
        /*000c*/ 	.word	index@(vprintf)
	.align		4
        /*0010*/ 	.word	0x00000000
	.align		4
        /*0014*/ 	.word	0xfffffffe
	.align		4
        /*0018*/ 	.word	0x00000000
	.align		4
        /*001c*/ 	.word	0xfffffffd
	.align		4
        /*0020*/ 	.word	0x00000000
	.align		4
        /*0024*/ 	.word	0xfffffffc


//--------------------- .nv.constant4             --------------------------
	.section	.nv.constant4,"a",@progbits
	.align	8
	.align		8
.nv.constant4:
        /*0000*/ 	.dword	vprintf
	.align		8
        /*0008*/ 	.dword	$str
	.align		8
        /*0010*/ 	.dword	$str$1


//--------------------- .text._Z7kkernelPiii      --------------------------
	.section	.text._Z7kkernelPiii,"ax",@progbits
	.align	128
        .global         _Z7kkernelPiii
        .type           _Z7kkernelPiii,@function
        .size           _Z7kkernelPiii,(.L_x_29 - _Z7kkernelPiii)
        .other          _Z7kkernelPiii,@"STO_CUDA_ENTRY STV_DEFAULT"
_Z7kkernelPiii:
.text._Z7kkernelPiii:
[----:B------:R-:W0:Y:S01]  /*0000*/  LDC R1, c[0x0][0x37c] ;  /* 0x0000df00ff017b82 */ /* 0x000e220000000800 */
[----:B------:R-:W1:Y:S01]  /*0010*/  S2R R3, SR_TID.Y ;  /* 0x0000000000037919 */ /* 0x000e620000002200 */
[----:B------:R-:W2:Y:S06]  /*0020*/  LDCU UR6, c[0x0][0x2fc] ;  /* 0x00005f80ff0677ac */ /* 0x000eac0008000800 */
[----:B------:R-:W1:Y:S01]  /*0030*/  S2UR UR7, SR_CTAID.Y ;  /* 0x00000000000779c3 */ /* 0x000e620000002600 */
[----:B0-----:R-:W-:Y:S01]  /*0040*/  VIADD R1, R1, 0xffffffe0 ;  /* 0xffffffe001017836 */ /* 0x001fe20000000000 */
[----:B------:R-:W0:Y:S01]  /*0050*/  S2R R0, SR_TID.X ;  /* 0x0000000000007919 */ /* 0x000e220000002100 */
[----:B------:R-:W3:Y:S01]  /*0060*/  LDCU UR9, c[0x0][0x38c] ;  /* 0x00007180ff0977ac */ /* 0x000ee20008000800 */
[----:B------:R-:W4:Y:S04]  /*0070*/  LDCU UR5, c[0x0][0x2f8] ;  /* 0x00005f00ff0577ac */ /* 0x000f280008000800 */
[----:B------:R-:W1:Y:S08]  /*0080*/  LDC R22, c[0x0][0x364] ;  /* 0x0000d900ff167b82 */ /* 0x000e700000000800 */
[----:B------:R-:W0:Y:S01]  /*0090*/  S2UR UR8, SR_CTAID.X ;  /* 0x00000000000879c3 */ /* 0x000e220000002500 */
[----:B---3--:R-:W-:-:S07]  /*00a0*/  UIADD3 UR4, UPT, UPT, UR9, -0x1, URZ ;  /* 0xffffffff09047890 */ /* 0x008fce000fffe0ff */
[----:B------:R-:W0:Y:S01]  /*00b0*/  LDC R23, c[0x0][0x360] ;  /* 0x0000d800ff177b82 */ /* 0x000e220000000800 */
[----:B----4-:R-:W-:-:S05]  /*00c0*/  IADD3 R16, P1, PT, R1, UR5, RZ ;  /* 0x0000000501107c10 */ /* 0x010fca000ff3e0ff */
[----:B--2---:R-:W-:Y:S02]  /*00d0*/  IMAD.X R17, RZ, RZ, UR6, P1 ;  /* 0x00000006ff117e24 */ /* 0x004fe400088e06ff */
[----:B-1----:R-:W-:-:S05]  /*00e0*/  IMAD R22, R22, UR7, R3 ;  /* 0x0000000716167c24 */ /* 0x002fca000f8e0203 */
[----:B------:R-:W-:-:S04]  /*00f0*/  ISETP.GE.AND P0, PT, R22, UR4, PT ;  /* 0x0000000416007c0c */ /* 0x000fc8000bf06270 */
[----:B------:R-:W-:Y:S01]  /*0100*/  ISETP.EQ.OR P0, PT, R22, RZ, P0 ;  /* 0x000000ff1600720c */ /* 0x000fe20000702670 */
[----:B0-----:R-:W-:-:S12]  /*0110*/  IMAD R23, R23, UR8, R0 ;  /* 0x0000000817177c24 */ /* 0x001fd8000f8e0200 */
[----:B------:R-:W-:Y:S05]  /*0120*/  @P0 EXIT ;  /* 0x000000000000094d */ /* 0x000fea0003800000 */
[----:B------:R-:W0:Y:S02]  /*0130*/  LDCU UR4, c[0x0][0x388] ;  /* 0x00007100ff0477ac */ /* 0x000e240008000800 */
[----:B0-----:R-:W-:-:S06]  /*0140*/  UIADD3 UR4, UPT, UPT, UR4, -0x1, URZ ;  /* 0xffffffff04047890 */ /* 0x001fcc000fffe0ff */
[----:B------:R-:W-:-:S04]  /*0150*/  ISETP.GE.AND P0, PT, R23, UR4, PT ;  /* 0x0000000417007c0c */ /* 0x000fc8000bf06270 */
[----:B------:R-:W-:-:S13]  /*0160*/  ISETP.LT.OR P0, PT, R23, 0x1, P0 ;  /* 0x000000011700780c */ /* 0x000fda0000701670 */
[----:B------:R-:W-:Y:S05]  /*0170*/  @P0 EXIT ;  /* 0x000000000000094d */ /* 0x000fea0003800000 */
[----:B------:R-:W0:Y:S01]  /*0180*/  LDC.64 R18, c[0x0][0x380] ;  /* 0x0000e000ff127b82 */ /* 0x000e220000000a00 */
[----:B------:R-:W1:Y:S01]  /*0190*/  LDCU.64 UR36, c[0x0][0x358] ;  /* 0x00006b00ff2477ac */ /* 0x000e620008000a00 */
[----:B------:R-:W-:-:S04]  /*01a0*/  IMAD R3, R22, UR9, R23 ;  /* 0x0000000916037c24 */ /* 0x000fc8000f8e0217 */
[----:B0-----:R-:W-:-:S05]  /*01b0*/  IMAD.WIDE R18, R3, 0x4, R18 ;  /* 0x0000000403127825 */ /* 0x001fca00078e0212 */
[----:B-1----:R-:W2:Y:S01]  /*01c0*/  LDG.E R3, desc[UR36][R18.64] ;  /* 0x0000002412037981 */ /* 0x002ea2000c1e1900 */
[----:B------:R-:W-:Y:S01]  /*01d0*/  BSSY.RECONVERGENT B0, `(.L_x_0) ;  /* 0x0000013000007945 */ /* 0x000fe20003800200 */
[----:B------:R-:W-:Y:S01]  /*01e0*/  MOV R0, 0x0 ;  /* 0x0000000000007802 */ /* 0x000fe20000000f00 */
[----:B------:R-:W-:Y:S01]  /*01f0*/  IMAD.MOV.U32 R2, RZ, RZ, -0x1 ;  /* 0xffffffffff027424 */ /* 0x000fe200078e00ff */
[----:B--2---:R-:W-:-:S13]  /*0200*/  ISETP.GE.AND P0, PT, R3, 0x1, PT ;  /* 0x000000010300780c */ /* 0x004fda0003f06270 */
[----:B------:R-:W-:Y:S05]  /*0210*/  @!P0 BRA `(.L_x_1) ;  /* 0x0000000000388947 */ /* 0x000fea0003800000 */
[----:B------:R-:W-:-:S07]  /*0220*/  IMAD.MOV.U32 R4, RZ, RZ, RZ ;  /* 0x000000ffff047224 */ /* 0x000fce00078e00ff */
.L_x_2:
[----:B------:R-:W-:Y:S01]  /*0230*/  LOP3.LUT R2, R3, 0x1, RZ, 0xc0, !PT ;  /* 0x0000000103027812 */ /* 0x000fe200078ec0ff */
[----:B------:R-:W-:Y:S02]  /*0240*/  IMAD.MOV.U32 R6, RZ, RZ, 0x31 ;  /* 0x00000031ff067424 */ /* 0x000fe400078e00ff */
[----:B------:R-:W-:Y:S01]  /*0250*/  IMAD.MOV.U32 R7, RZ, RZ, 0x30 ;  /* 0x00000030ff077424 */ /* 0x000fe200078e00ff */
[----:B------:R-:W-:Y:S01]  /*0260*/  ISETP.NE.U32.AND P0, PT, R2, 0x1, PT ;  /* 0x000000010200780c */ /* 0x000fe20003f05070 */
[----:B------:R-:W-:-:S04]  /*0270*/  IMAD.MOV.U32 R2, RZ, RZ, R4 ;  /* 0x000000ffff027224 */ /* 0x000fc800078e0004 */
[----:B------:R-:W-:-:S08]  /*0280*/  VIADD R4, R2, 0x1 ;  /* 0x0000000102047836 */ /* 0x000fd00000000000 */
[C-C-:B------:R-:W-:Y:S02]  /*0290*/  @!P0 IMAD.IADD R5, R1.reuse, 0x1, R2.reuse ;  /* 0x0000000101058824 */ /* 0x140fe400078e0202 */
[----:B------:R-:W-:-:S03]  /*02a0*/  @P0 IMAD.IADD R8, R1, 0x1, R2 ;  /* 0x0000000101080824 */ /* 0x000fc600078e0202 */
[----:B------:R0:W-:Y:S04]  /*02b0*/  @!P0 STL.U8 [R5], R6 ;  /* 0x0000000605008387 */ /* 0x0001e80000100000 */
[----:B------:R0:W-:Y:S01]  /*02c0*/  @P0 STL.U8 [R8], R7 ;  /* 0x0000000708000387 */ /* 0x0001e20000100000 */
[----:B------:R-:W-:Y:S02]  /*02d0*/  ISETP.GT.U32.AND P0, PT, R3, 0x1, PT ;  /* 0x000000010300780c */ /* 0x000fe40003f04070 */
[----:B------:R-:W-:-:S11]  /*02e0*/  SHF.R.U32.HI R3, RZ, 0x1, R3 ;  /* 0x00000001ff037819 */ /* 0x000fd60000011603 */
[----:B0-----:R-:W-:Y:S05]  /*02f0*/  @P0 BRA `(.L_x_2) ;  /* 0xfffffffc00cc0947 */ /* 0x001fea000383ffff */
.L_x_1:
[----:B------:R-:W-:Y:S05]  /*0300*/  BSYNC.RECONVERGENT B0 ;  /* 0x0000000000007941 */ /* 0x000fea0003800200 */
.L_x_0:
[----:B------:R0:W1:Y:S01]  /*0310*/  LDC.64 R8, c[0x4][R0] ;  /* 0x0100000000087b82 */ /* 0x0000620000000a00 */
[----:B------:R0:W-:Y:S01]  /*0320*/  STL.64 [R1+0x10], R16 ;  /* 0x0000101001007387 */ /* 0x0001e20000100a00 */
[----:B------:R-:W2:Y:S01]  /*0330*/  LDCU.64 UR4, c[0x4][0x8] ;  /* 0x01000100ff0477ac */ /* 0x000ea20008000a00 */
[----:B------:R-:W-:-:S05]  /*0340*/  IADD3 R24, P0, PT, R16, 0x10, RZ ;  /* 0x0000001010187810 */ /* 0x000fca0007f1e0ff */
[----:B------:R-:W-:Y:S02]  /*0350*/  IMAD.X R25, RZ, RZ, R17, P0 ;  /* 0x000000ffff197224 */ /* 0x000fe400000e0611 */
[----:B------:R-:W-:Y:S02]  /*0360*/  IMAD.MOV.U32 R6, RZ, RZ, R24 ;  /* 0x000000ffff067224 */ /* 0x000fe400078e0018 */
[----:B------:R-:W-:Y:S02]  /*0370*/  IMAD.MOV.U32 R7, RZ, RZ, R25 ;  /* 0x000000ffff077224 */ /* 0x000fe400078e0019 */
[----:B--2---:R-:W-:Y:S02]  /*0380*/  IMAD.U32 R4, RZ, RZ, UR4 ;  /* 0x00000004ff047e24 */ /* 0x004fe4000f8e00ff */
[----:B0-----:R-:W-:-:S07]  /*0390*/  IMAD.U32 R5, RZ, RZ, UR5 ;  /* 0x00000005ff057e24 */ /* 0x001fce000f8e00ff */
[----:B------:R-:W-:-:S07]  /*03a0*/  LEPC R20, `(.L_x_3) ;  /* 0x000000001014794e */ /* 0x000fce0000000000 */
[----:B-1----:R-:W-:Y:S05]  /*03b0*/  CALL.ABS.NOINC R8 ;  /* 0x0000000008007343 */ /* 0x002fea0003c00000 */
.L_x_3:
[----:B------:R-:W-:Y:S01]  /*03c0*/  ISETP.GE.AND P0, PT, R2, -0x1, PT ;  /* 0xffffffff0200780c */ /* 0x000fe20003f06270 */
[----:B------:R-:W-:-:S12]  /*03d0*/  BSSY.RECONVERGENT B2, `(.L_x_4) ;  /* 0x00000af000027945 */ /* 0x000fd80003800200 */
[----:B------:R-:W-:Y:S05]  /*03e0*/  @!P0 BRA `(.L_x_5) ;  /* 0x0000000800b48947 */ /* 0x000fea0003800000 */
[----:B------:R-:W-:Y:S01]  /*03f0*/  LEA.HI R0, R2, R2, RZ, 0x1 ;  /* 0x0000000202007211 */ /* 0x000fe200078f08ff */
[----:B------:R-:W-:Y:S03]  /*0400*/  BSSY.RECONVERGENT B1, `(.L_x_6) ;  /* 0x000009c000017945 */ /* 0x000fe60003800200 */
[----:B------:R-:W-:-:S04]  /*0410*/  SHF.R.S32.HI R0, RZ, 0x1, R0 ;  /* 0x00000001ff007819 */ /* 0x000fc80000011400 */
[C---:B------:R-:W-:Y:S01]  /*0420*/  ISETP.GE.U32.AND P0, PT, R0.reuse, 0x3, PT ;  /* 0x000000030000780c */ /* 0x040fe20003f06070 */
[----:B------:R-:W-:Y:S02]  /*0430*/  VIADD R4, R0, 0x1 ;  /* 0x0000000100047836 */ /* 0x000fe40000000000 */
[----:B------:R-:W-:-:S03]  /*0440*/  IMAD.MOV.U32 R0, RZ, RZ, RZ ;  /* 0x000000ffff007224 */ /* 0x000fc600078e00ff */
[----:B------:R-:W-:-:S07]  /*0450*/  LOP3.LUT R3, R4, 0x3, RZ, 0xc0, !PT ;  /* 0x0000000304037812 */ /* 0x000fce00078ec0ff */
[----:B------:R-:W-:Y:S05]  /*0460*/  @!P0 BRA `(.L_x_7) ;  /* 0x0000000800548947 */ /* 0x000fea0003800000 */
[----:B------:R-:W-:Y:S01]  /*0470*/  LOP3.LUT R0, R4, 0xfffffffc, RZ, 0xc0, !PT ;  /* 0xfffffffc04007812 */ /* 0x000fe200078ec0ff */
[----:B------:R-:W-:Y:S01]  /*0480*/  BSSY.RELIABLE B0, `(.L_x_8) ;  /* 0x000007e000007945 */ /* 0x000fe20003800100 */
[----:B------:R-:W-:Y:S01]  /*0490*/  VIADD R4, R1, 0x1 ;  /* 0x0000000101047836 */ /* 0x000fe20000000000 */
[----:B------:R-:W-:Y:S02]  /*04a0*/  IADD3 R5, PT, PT, R2, -0x1, R1 ;  /* 0xffffffff02057810 */ /* 0x000fe40007ffe001 */
[----:B------:R-:W-:-:S05]  /*04b0*/  IMAD.MOV R6, RZ, RZ, -R0 ;  /* 0x000000ffff067224 */ /* 0x000fca00078e0a00 */
[----:B------:R-:W-:-:S13]  /*04c0*/  ISETP.GE.AND P0, PT, R6, RZ, PT ;  /* 0x000000ff0600720c */ /* 0x000fda0003f06270 */
[----:B------:R-:W-:Y:S05]  /*04d0*/  @P0 BRA `(.L_x_9) ;  /* 0x0000000400e00947 */ /* 0x000fea0003800000 */
[----:B------:R-:W-:Y:S01]  /*04e0*/  IMAD.MOV R7, RZ, RZ, -R6 ;  /* 0x000000ffff077224 */ /* 0x000fe200078e0a06 */
[----:B------:R-:W-:Y:S01]  /*04f0*/  BSSY.RECONVERGENT B3, `(.L_x_10) ;  /* 0x000004a000037945 */ /* 0x000fe20003800200 */
[----:B------:R-:W-:-:S03]  /*0500*/  PLOP3.LUT P0, PT, PT, PT, PT, 0x80, 0x8 ;  /* 0x000000000008781c */ /* 0x000fc60003f0f070 */
[----:B------:R-:W-:-:S13]  /*0510*/  ISETP.GT.AND P1, PT, R7, 0xc, PT ;  /* 0x0000000c0700780c */ /* 0x000fda0003f24270 */
[----:B------:R-:W-:Y:S05]  /*0520*/  @!P1 BRA `(.L_x_11) ;  /* 0x0000000400189947 */ /* 0x000fea0003800000 */
[----:B------:R-:W-:-:S13]  /*0530*/  PLOP3.LUT P0, PT, PT, PT, PT, 0x8, 0x80 ;  /* 0x000000000080781c */ /* 0x000fda0003f0e170 */
.L_x_12:
[----:B------:R-:W2:Y:S04]  /*0540*/  LDL.U8 R7, [R5+0x1] ;  /* 0x0000010005077983 */ /* 0x000ea80000100000 */
[----:B------:R-:W3:Y:S04]  /*0550*/  LDL.U8 R8, [R4+-0x1] ;  /* 0xffffff0004087983 */ /* 0x000ee80000100000 */
[----:B--2---:R0:W-:Y:S04]  /*0560*/  STL.U8 [R4+-0x1], R7 ;  /* 0xffffff0704007387 */ /* 0x0041e80000100000 */
[----:B---3--:R1:W-:Y:S04]  /*0570*/  STL.U8 [R5+0x1], R8 ;  /* 0x0000010805007387 */ /* 0x0083e80000100000 */
[----:B------:R-:W2:Y:S04]  /*0580*/  LDL.U8 R9, [R5] ;  /* 0x0000000005097983 */ /* 0x000ea80000100000 */
[----:B------:R-:W3:Y:S04]  /*0590*/  LDL.U8 R10, [R4] ;  /* 0x00000000040a7983 */ /* 0x000ee80000100000 */
[----:B--2---:R2:W-:Y:S04]  /*05a0*/  STL.U8 [R4], R9 ;  /* 0x0000000904007387 */ /* 0x0045e80000100000 */
[----:B---3--:R3:W-:Y:S04]  /*05b0*/  STL.U8 [R5], R10 ;  /* 0x0000000a05007387 */ /* 0x0087e80000100000 */
[----:B------:R-:W4:Y:S04]  /*05c0*/  LDL.U8 R11, [R5+-0x1] ;  /* 0xffffff00050b7983 */ /* 0x000f280000100000 */
[----:B------:R-:W5:Y:S04]  /*05d0*/  LDL.U8 R12, [R4+0x1] ;  /* 0x00000100040c7983 */ /* 0x000f680000100000 */
[----:B----4-:R4:W-:Y:S04]  /*05e0*/  STL.U8 [R4+0x1], R11 ;  /* 0x0000010b04007387 */ /* 0x0109e80000100000 */
[----:B-----5:R5:W-:Y:S04]  /*05f0*/  STL.U8 [R5+-0x1], R12 ;  /* 0xffffff0c05007387 */ /* 0x020be80000100000 */
[----:B------:R-:W2:Y:S04]  /*0600*/  LDL.U8 R13, [R5+-0x2] ;  /* 0xfffffe00050d7983 */ /* 0x000ea80000100000 */
[----:B------:R-:W3:Y:S04]  /*0610*/  LDL.U8 R14, [R4+0x2] ;  /* 0x00000200040e7983 */ /* 0x000ee80000100000 */
[----:B--2---:R2:W-:Y:S04]  /*0620*/  STL.U8 [R4+0x2], R13 ;  /* 0x0000020d04007387 */ /* 0x0045e80000100000 */
[----:B---3--:R3:W-:Y:S04]  /*0630*/  STL.U8 [R5+-0x2], R14 ;  /* 0xfffffe0e05007387 */ /* 0x0087e80000100000 */
[----:B0-----:R-:W4:Y:S04]  /*0640*/  LDL.U8 R7, [R5+-0x3] ;  /* 0xfffffd0005077983 */ /* 0x001f280000100000 */
[----:B-1----:R-:W5:Y:S04]  /*0650*/  LDL.U8 R8, [R4+0x3] ;  /* 0x0000030004087983 */ /* 0x002f680000100000 */
[----:B----4-:R0:W-:Y:S04]  /*0660*/  STL.U8 [R4+0x3], R7 ;  /* 0x0000030704007387 */ /* 0x0101e80000100000 */
[----:B-----5:R1:W-:Y:S04]  /*0670*/  STL.U8 [R5+-0x3], R8 ;  /* 0xfffffd0805007387 */ /* 0x0203e80000100000 */
        /* <DEDUP_REMOVED lines=8> */
[----:B------:R-:W4:Y:S04]  /*0700*/  LDL.U8 R13, [R5+-0x6] ;  /* 0xfffffa00050d7983 */ /* 0x000f280000100000 */
[----:B------:R-:W5:Y:S04]  /*0710*/  LDL.U8 R14, [R4+0x6] ;  /* 0x00000600040e7983 */ /* 0x000f680000100000 */
[----:B----4-:R4:W-:Y:S04]  /*0720*/  STL.U8 [R4+0x6], R13 ;  /* 0x0000060d04007387 */ /* 0x0109e80000100000 */
[----:B-----5:R5:W-:Y:S04]  /*0730*/  STL.U8 [R5+-0x6], R14 ;  /* 0xfffffa0e05007387 */ /* 0x020be80000100000 */
[----:B0-----:R-:W2:Y:S04]  /*0740*/  LDL.U8 R7, [R5+-0x7] ;  /* 0xfffff90005077983 */ /* 0x001ea80000100000 */
[----:B-1----:R-:W3:Y:S04]  /*0750*/  LDL.U8 R8, [R4+0x7] ;  /* 0x0000070004087983 */ /* 0x002ee80000100000 */
[----:B--2---:R0:W-:Y:S04]  /*0760*/  STL.U8 [R4+0x7], R7 ;  /* 0x0000070704007387 */ /* 0x0041e80000100000 */
[----:B---3--:R1:W-:Y:S04]  /*0770*/  STL.U8 [R5+-0x7], R8 ;  /* 0xfffff90805007387 */ /* 0x0083e80000100000 */
        /* <DEDUP_REMOVED lines=14> */
[----:B----4-:R-:W-:Y:S04]  /*0860*/  STL.U8 [R4+0xb], R7 ;  /* 0x00000b0704007387 */ /* 0x010fe80000100000 */
[----:B-----5:R-:W-:Y:S04]  /*0870*/  STL.U8 [R5+-0xb], R8 ;  /* 0xfffff50805007387 */ /* 0x020fe80000100000 */
[----:B------:R-:W4:Y:S04]  /*0880*/  LDL.U8 R9, [R5+-0xc] ;  /* 0xfffff40005097983 */ /* 0x000f280000100000 */
[----:B------:R-:W5:Y:S04]  /*0890*/  LDL.U8 R10, [R4+0xc] ;  /* 0x00000c00040a7983 */ /* 0x000f680000100000 */
[----:B----4-:R-:W-:Y:S04]  /*08a0*/  STL.U8 [R4+0xc], R9 ;  /* 0x00000c0904007387 */ /* 0x010fe80000100000 */
[----:B-----5:R-:W-:Y:S04]  /*08b0*/  STL.U8 [R5+-0xc], R10 ;  /* 0xfffff40a05007387 */ /* 0x020fe80000100000 */
[----:B------:R-:W4:Y:S04]  /*08c0*/  LDL.U8 R11, [R5+-0xd] ;  /* 0xfffff300050b7983 */ /* 0x000f280000100000 */
[----:B------:R-:W5:Y:S01]  /*08d0*/  LDL.U8 R12, [R4+0xd] ;  /* 0x00000d00040c7983 */ /* 0x000f620000100000 */
[----:B------:R-:W-:-:S05]  /*08e0*/  VIADD R6, R6, 0x10 ;  /* 0x0000001006067836 */ /* 0x000fca0000000000 */
[----:B------:R-:W-:Y:S01]  /*08f0*/  ISETP.GE.AND P1, PT, R6, -0xc, PT ;  /* 0xfffffff40600780c */ /* 0x000fe20003f26270 */
[----:B----4-:R-:W-:Y:S04]  /*0900*/  STL.U8 [R4+0xd], R11 ;  /* 0x00000d0b04007387 */ /* 0x010fe80000100000 */
[----:B-----5:R-:W-:Y:S04]  /*0910*/  STL.U8 [R5+-0xd], R12 ;  /* 0xfffff30c05007387 */ /* 0x020fe80000100000 */
[----:B--2---:R-:W2:Y:S04]  /*0920*/  LDL.U8 R13, [R5+-0xe] ;  /* 0xfffff200050d7983 */ /* 0x004ea80000100000 */
[----:B---3--:R-:W3:Y:S04]  /*0930*/  LDL.U8 R14, [R4+0xe] ;  /* 0x00000e00040e7983 */ /* 0x008ee80000100000 */
[----:B--2---:R0:W-:Y:S04]  /*0940*/  STL.U8 [R4+0xe], R13 ;  /* 0x00000e0d04007387 */ /* 0x0041e80000100000 */
[----:B---3--:R1:W-:Y:S01]  /*0950*/  STL.U8 [R5+-0xe], R14 ;  /* 0xfffff20e05007387 */ /* 0x0083e20000100000 */
[----:B0-----:R-:W-:-:S02]  /*0960*/  VIADD R4, R4, 0x10 ;  /* 0x0000001004047836 */ /* 0x001fc40000000000 */
[----:B-1----:R-:W-:Y:S01]  /*0970*/  VIADD R5, R5, 0xfffffff0 ;  /* 0xfffffff005057836 */ /* 0x002fe20000000000 */
[----:B------:R-:W-:Y:S06]  /*0980*/  @!P1 BRA `(.L_x_12) ;  /* 0xfffffff800ec9947 */ /* 0x000fec000383ffff */
.L_x_11:
[----:B------:R-:W-:Y:S05]  /*0990*/  BSYNC.RECONVERGENT B3 ;  /* 0x0000000000037941 */ /* 0x000fea0003800200 */
.L_x_10:
[----:B------:R-:W-:Y:S01]  /*09a0*/  IMAD.MOV R7, RZ, RZ, -R6 ;  /* 0x000000ffff077224 */ /* 0x000fe200078e0a06 */
[----:B------:R-:W-:Y:S04]  /*09b0*/  BSSY.RECONVERGENT B3, `(.L_x_13) ;  /* 0x0000027000037945 */ /* 0x000fe80003800200 */
[----:B------:R-:W-:-:S13]  /*09c0*/  ISETP.GT.AND P1, PT, R7, 0x4, PT ;  /* 0x000000040700780c */ /* 0x000fda0003f24270 */
[----:B------:R-:W-:Y:S05]  /*09d0*/  @!P1 BRA `(.L_x_14) ;  /* 0x0000000000909947 */ /* 0x000fea0003800000 */
        /* <DEDUP_REMOVED lines=25> */
[----:B------:R-:W5:Y:S04]  /*0b70*/  LDL.U8 R12, [R4+0x5] ;  /* 0x00000500040c7983 */ /* 0x000f680000100000 */
[----:B----4-:R-:W-:Y:S04]  /*0b80*/  STL.U8 [R4+0x5], R11 ;  /* 0x0000050b04007387 */ /* 0x010fe80000100000 */
[----:B-----5:R-:W-:Y:S04]  /*0b90*/  STL.U8 [R5+-0x5], R12 ;  /* 0xfffffb0c05007387 */ /* 0x020fe80000100000 */
[----:B--2---:R-:W2:Y:S04]  /*0ba0*/  LDL.U8 R13, [R5+-0x6] ;  /* 0xfffffa00050d7983 */ /* 0x004ea80000100000 */
[----:B---3--:R-:W3:Y:S01]  /*0bb0*/  LDL.U8 R14, [R4+0x6] ;  /* 0x00000600040e7983 */ /* 0x008ee20000100000 */
[----:B------:R-:W-:Y:S01]  /*0bc0*/  PLOP3.LUT P0, PT, PT, PT, PT, 0x8, 0x80 ;  /* 0x000000000080781c */ /* 0x000fe20003f0e170 */
[----:B------:R-:W-:-:S02]  /*0bd0*/  VIADD R6, R6, 0x8 ;  /* 0x0000000806067836 */ /* 0x000fc40000000000 */
[----:B--2---:R0:W-:Y:S04]  /*0be0*/  STL.U8 [R4+0x6], R13 ;  /* 0x0000060d04007387 */ /* 0x0041e80000100000 */
[----:B---3--:R1:W-:Y:S01]  /*0bf0*/  STL.U8 [R5+-0x6], R14 ;  /* 0xfffffa0e05007387 */ /* 0x0083e20000100000 */
[----:B0-----:R-:W-:Y:S02]  /*0c00*/  VIADD R4, R4, 0x8 ;  /* 0x0000000804047836 */ /* 0x001fe40000000000 */
[----:B-1----:R-:W-:-:S07]  /*0c10*/  VIADD R5, R5, 0xfffffff8 ;  /* 0xfffffff805057836 */ /* 0x002fce0000000000 */
.L_x_14:
[----:B------:R-:W-:Y:S05]  /*0c20*/  BSYNC.RECONVERGENT B3 ;  /* 0x0000000000037941 */ /* 0x000fea0003800200 */
.L_x_13:
[----:B------:R-:W-:-:S13]  /*0c30*/  ISETP.NE.OR P0, PT, R6, RZ, P0 ;  /* 0x000000ff0600720c */ /* 0x000fda0000705670 */
[----:B------:R-:W-:Y:S05]  /*0c40*/  @!P0 BREAK.RELIABLE B0 ;  /* 0x0000000000008942 */ /* 0x000fea0003800100 */
[----:B------:R-:W-:Y:S05]  /*0c50*/  @!P0 BRA `(.L_x_7) ;  /* 0x0000000000588947 */ /* 0x000fea0003800000 */
.L_x_9:
[----:B------:R-:W-:Y:S05]  /*0c60*/  BSYNC.RELIABLE B0 ;  /* 0x0000000000007941 */ /* 0x000fea0003800100 */
.L_x_8:
[----:B------:R-:W2:Y:S04]  /*0c70*/  LDL.U8 R7, [R5+0x1] ;  /* 0x0000010005077983 */ /* 0x000ea80000100000 */
[----:B------:R-:W3:Y:S04]  /*0c80*/  LDL.U8 R8, [R4+-0x1] ;  /* 0xffffff0004087983 */ /* 0x000ee80000100000 */
[----:B--2---:R-:W-:Y:S04]  /*0c90*/  STL.U8 [R4+-0x1], R7 ;  /* 0xffffff0704007387 */ /* 0x004fe80000100000 */
[----:B---3--:R-:W-:Y:S04]  /*0ca0*/  STL.U8 [R5+0x1], R8 ;  /* 0x0000010805007387 */ /* 0x008fe80000100000 */
[----:B------:R-:W2:Y:S04]  /*0cb0*/  LDL.U8 R9, [R5] ;  /* 0x0000000005097983 */ /* 0x000ea80000100000 */
[----:B------:R-:W3:Y:S04]  /*0cc0*/  LDL.U8 R10, [R4] ;  /* 0x00000000040a7983 */ /* 0x000ee80000100000 */
[----:B--2---:R-:W-:Y:S04]  /*0cd0*/  STL.U8 [R4], R9 ;  /* 0x0000000904007387 */ /* 0x004fe80000100000 */
[----:B---3--:R-:W-:Y:S04]  /*0ce0*/  STL.U8 [R5], R10 ;  /* 0x0000000a05007387 */ /* 0x008fe80000100000 */
[----:B------:R-:W2:Y:S04]  /*0cf0*/  LDL.U8 R11, [R5+-0x1] ;  /* 0xffffff00050b7983 */ /* 0x000ea80000100000 */
[----:B------:R-:W3:Y:S01]  /*0d00*/  LDL.U8 R12, [R4+0x1] ;  /* 0x00000100040c7983 */ /* 0x000ee20000100000 */
[----:B------:R-:W-:-:S05]  /*0d10*/  VIADD R6, R6, 0x4 ;  /* 0x0000000406067836 */ /* 0x000fca0000000000 */
[----:B------:R-:W-:Y:S01]  /*0d20*/  ISETP.NE.AND P0, PT, R6, RZ, PT ;  /* 0x000000ff0600720c */ /* 0x000fe20003f05270 */
[----:B--2---:R-:W-:Y:S04]  /*0d30*/  STL.U8 [R4+0x1], R11 ;  /* 0x0000010b04007387 */ /* 0x004fe80000100000 */
[----:B---3--:R-:W-:Y:S04]  /*0d40*/  STL.U8 [R5+-0x1], R12 ;  /* 0xffffff0c05007387 */ /* 0x008fe80000100000 */
[----:B------:R-:W2:Y:S04]  /*0d50*/  LDL.U8 R13, [R5+-0x2] ;  /* 0xfffffe00050d7983 */ /* 0x000ea80000100000 */
[----:B------:R-:W3:Y:S04]  /*0d60*/  LDL.U8 R14, [R4+0x2] ;  /* 0x00000200040e7983 */ /* 0x000ee80000100000 */
[----:B--2---:R0:W-:Y:S04]  /*0d70*/  STL.U8 [R4+0x2], R13 ;  /* 0x0000020d04007387 */ /* 0x0041e80000100000 */
[----:B---3--:R1:W-:Y:S01]  /*0d80*/  STL.U8 [R5+-0x2], R14 ;  /* 0xfffffe0e05007387 */ /* 0x0083e20000100000 */
[----:B0-----:R-:W-:-:S02]  /*0d90*/  VIADD R4, R4, 0x4 ;  /* 0x0000000404047836 */ /* 0x001fc40000000000 */
[----:B-1----:R-:W-:Y:S01]  /*0da0*/  VIADD R5, R5, 0xfffffffc ;  /* 0xfffffffc05057836 */ /* 0x002fe20000000000 */
[----:B------:R-:W-:Y:S06]  /*0db0*/  @P0 BRA `(.L_x_8) ;  /* 0xfffffffc00ac0947 */ /* 0x000fec000383ffff */
.L_x_7:
[----:B------:R-:W-:Y:S05]  /*0dc0*/  BSYNC.RECONVERGENT B1 ;  /* 0x0000000000017941 */ /* 0x000fea0003800200 */
.L_x_6:
[----:B------:R-:W-:-:S13]  /*0dd0*/  ISETP.NE.AND P0, PT, R3, RZ, PT ;  /* 0x000000ff0300720c */ /* 0x000fda0003f05270 */
[----:B------:R-:W-:Y:S05]  /*0de0*/  @!P0 BRA `(.L_x_5) ;  /* 0x0000000000348947 */ /* 0x000fea0003800000 */
[----:B------:R-:W-:Y:S02]  /*0df0*/  IMAD.MOV R3, RZ, RZ, -R3 ;  /* 0x000000ffff037224 */ /* 0x000fe400078e0a03 */
[C---:B------:R-:W-:Y:S02]  /*0e00*/  IMAD.IADD R9, R1.reuse, 0x1, R2 ;  /* 0x0000000101097824 */ /* 0x040fe400078e0202 */
[----:B------:R-:W-:-:S07]  /*0e10*/  IMAD.IADD R6, R1, 0x1, R0 ;  /* 0x0000000101067824 */ /* 0x000fce00078e0200 */
.L_x_15:
[----:B-1----:R-:W-:Y:S01]  /*0e20*/  IMAD.IADD R7, R9, 0x1, -R0 ;  /* 0x0000000109077824 */ /* 0x002fe200078e0a00 */
[----:B------:R-:W2:Y:S04]  /*0e30*/  LDL.U8 R4, [R6] ;  /* 0x0000000006047983 */ /* 0x000ea80000100000 */
[----:B------:R-:W3:Y:S01]  /*0e40*/  LDL.U8 R5, [R7] ;  /* 0x0000000007057983 */ /* 0x000ee20000100000 */
[----:B------:R-:W-:-:S05]  /*0e50*/  VIADD R3, R3, 0x1 ;  /* 0x0000000103037836 */ /* 0x000fca0000000000 */
[----:B------:R-:W-:Y:S01]  /*0e60*/  ISETP.NE.AND P0, PT, R3, RZ, PT ;  /* 0x000000ff0300720c */ /* 0x000fe20003f05270 */
[----:B------:R-:W-:Y:S01]  /*0e70*/  VIADD R0, R0, 0x1 ;  /* 0x0000000100007836 */ /* 0x000fe20000000000 */
[----:B---3--:R0:W-:Y:S04]  /*0e80*/  STL.U8 [R6], R5 ;  /* 0x0000000506007387 */ /* 0x0081e80000100000 */
[----:B--2---:R1:W-:Y:S01]  /*0e90*/  STL.U8 [R7], R4 ;  /* 0x0000000407007387 */ /* 0x0043e20000100000 */
[----:B0-----:R-:W-:-:S06]  /*0ea0*/  VIADD R6, R6, 0x1 ;  /* 0x0000000106067836 */ /* 0x001fcc0000000000 */
[----:B------:R-:W-:Y:S05]  /*0eb0*/  @P0 BRA `(.L_x_15) ;  /* 0xfffffffc00d80947 */ /* 0x000fea000383ffff */
.L_x_5:
[----:B------:R-:W-:Y:S05]  /*0ec0*/  BSYNC.RECONVERGENT B2 ;  /* 0x0000000000027941 */ /* 0x000fea0003800200 */
.L_x_4:
[----:B------:R-:W-:Y:S01]  /*0ed0*/  MOV R0, 0x0 ;  /* 0x0000000000007802 */ /* 0x000fe20000000f00 */
[----:B------:R0:W-:Y:S01]  /*0ee0*/  STL.64 [R1+0x10], R22 ;  /* 0x0000101601007387 */ /* 0x0001e20000100a00 */
[----:B------:R-:W2:Y:S01]  /*0ef0*/  LDCU.64 UR4, c[0x4][0x10] ;  /* 0x01000200ff0477ac */ /* 0x000ea20008000a00 */
[----:B------:R-:W-:Y:S01]  /*0f00*/  IMAD.MOV.U32 R6, RZ, RZ, R24 ;  /* 0x000000ffff067224 */ /* 0x000fe200078e0018 */
[----:B------:R0:W3:Y:S01]  /*0f10*/  LDC.64 R8, c[0x4][R0] ;  /* 0x0100000000087b82 */ /* 0x0000e20000000a00 */
[----:B------:R0:W-:Y:S01]  /*0f20*/  STL.64 [R1+0x18], R16 ;  /* 0x0000181001007387 */ /* 0x0001e20000100a00 */
[----:B-1----:R-:W-:Y:S02]  /*0f30*/  IMAD.MOV.U32 R7, RZ, RZ, R25 ;  /* 0x000000ffff077224 */ /* 0x002fe400078e0019 */
[----:B--2---:R-:W-:Y:S02]  /*0f40*/  IMAD.U32 R4, RZ, RZ, UR4 ;  /* 0x00000004ff047e24 */ /* 0x004fe4000f8e00ff */
[----:B0-----:R-:W-:-:S07]  /*0f50*/  IMAD.U32 R5, RZ, RZ, UR5 ;  /* 0x00000005ff057e24 */ /* 0x001fce000f8e00ff */
[----:B------:R-:W-:-:S07]  /*0f60*/  LEPC R20, `(.L_x_16) ;  /* 0x000000001014794e */ /* 0x000fce0000000000 */
[----:B---3--:R-:W-:Y:S05]  /*0f70*/  CALL.ABS.NOINC R8 ;  /* 0x0000000008007343 */ /* 0x008fea0003c00000 */
.L_x_16:
[----:B------:R-:W-:Y:S01]  /*0f80*/  ISETP.GE.AND P0, PT, R2, RZ, PT ;  /* 0x000000ff0200720c */ /* 0x000fe20003f06270 */
[----:B------:R-:W-:Y:S01]  /*0f90*/  BSSY.RECONVERGENT B0, `(.L_x_17) ;  /* 0x00000aa000007945 */ /* 0x000fe20003800200 */
[----:B------:R-:W-:-:S11]  /*0fa0*/  IMAD.MOV.U32 R5, RZ, RZ, RZ ;  /* 0x000000ffff057224 */ /* 0x000fd600078e00ff */
[----:B------:R-:W-:Y:S05]  /*0fb0*/  @!P0 BRA `(.L_x_18) ;  /* 0x00000008009c8947 */ /* 0x000fea0003800000 */
[C---:B------:R-:W-:Y:S01]  /*0fc0*/  ISETP.GE.U32.AND P0, PT, R2.reuse, 0xf, PT ;  /* 0x0000000f0200780c */ /* 0x040fe20003f06070 */
[----:B------:R-:W-:Y:S01]  /*0fd0*/  VIADD R3, R2, 0x1 ;  /* 0x0000000102037836 */ /* 0x000fe20000000000 */
[----:B------:R-:W-:Y:S01]  /*0fe0*/  BSSY.RECONVERGENT B1, `(.L_x_19) ;  /* 0x0000053000017945 */ /* 0x000fe20003800200 */
[----:B------:R-:W-:Y:S02]  /*0ff0*/  IMAD.MOV.U32 R5, RZ, RZ, RZ ;  /* 0x000000ffff057224 */ /* 0x000fe400078e00ff */
[----:B------:R-:W-:Y:S01]  /*1000*/  IMAD.MOV.U32 R0, RZ, RZ, 0x1 ;  /* 0x00000001ff007424 */ /* 0x000fe200078e00ff */
[----:B------:R-:W-:-:S07]  /*1010*/  LOP3.LUT R24, R3, 0xf, RZ, 0xc0, !PT ;  /* 0x0000000f03187812 */ /* 0x000fce00078ec0ff */
[----:B------:R-:W-:Y:S05]  /*1020*/  @!P0 BRA `(.L_x_20) ;  /* 0x0000000400388947 */ /* 0x000fea0003800000 */
[----:B------:R-:W-:Y:S01]  /*1030*/  LOP3.LUT R6, R3, 0xfffffff0, RZ, 0xc0, !PT ;  /* 0xfffffff003067812 */ /* 0x000fe200078ec0ff */
[----:B------:R-:W-:Y:S01]  /*1040*/  BSSY.RECONVERGENT B2, `(.L_x_21) ;  /* 0x000004b000027945 */ /* 0x000fe20003800200 */
[----:B------:R-:W-:Y:S02]  /*1050*/  VIADD R2, R2, 0xfffffff9 ;  /* 0xfffffff902027836 */ /* 0x000fe40000000000 */
[----:B------:R-:W-:Y:S02]  /*1060*/  IMAD.MOV.U32 R5, RZ, RZ, RZ ;  /* 0x000000ffff057224 */ /* 0x000fe400078e00ff */
[----:B------:R-:W-:Y:S02]  /*1070*/  IMAD.MOV.U32 R0, RZ, RZ, 0x1 ;  /* 0x00000001ff007424 */ /* 0x000fe400078e00ff */
[----:B------:R-:W-:-:S07]  /*1080*/  IMAD.MOV R6, RZ, RZ, -R6 ;  /* 0x000000ffff067224 */ /* 0x000fce00078e0a06 */
.L_x_22:
[C-C-:B------:R-:W-:Y:S02]  /*1090*/  IADD3 R16, PT, PT, R1.reuse, 0x7, R2.reuse ;  /* 0x0000000701107810 */ /* 0x140fe40007ffe002 */
[C-C-:B------:R-:W-:Y:S02]  /*10a0*/  IADD3 R17, PT, PT, R1.reuse, 0x6, R2.reuse ;  /* 0x0000000601117810 */ /* 0x140fe40007ffe002 */
[C-C-:B------:R-:W-:Y:S02]  /*10b0*/  IADD3 R15, PT, PT, R1.reuse, 0x5, R2.reuse ;  /* 0x00000005010f7810 */ /* 0x140fe40007ffe002 */
[----:B------:R-:W2:Y:S01]  /*10c0*/  LDL.U8 R16, [R16] ;  /* 0x0000000010107983 */ /* 0x000ea20000100000 */
[----:B------:R-:W-:-:S03]  /*10d0*/  IADD3 R4, PT, PT, R1, 0x4, R2 ;  /* 0x0000000401047810 */ /* 0x000fc60007ffe002 */
[----:B------:R-:W3:Y:S01]  /*10e0*/  LDL.U8 R17, [R17] ;  /* 0x0000000011117983 */ /* 0x000ee20000100000 */
[----:B------:R-:W-:-:S03]  /*10f0*/  IADD3 R13, PT, PT, R1, 0x3, R2 ;  /* 0x00000003010d7810 */ /* 0x000fc60007ffe002 */
[----:B------:R-:W4:Y:S01]  /*1100*/  LDL.U8 R15, [R15] ;  /* 0x000000000f0f7983 */ /* 0x000f220000100000 */
[----:B------:R-:W-:-:S03]  /*1110*/  IADD3 R12, PT, PT, R1, 0x2, R2 ;  /* 0x00000002010c7810 */ /* 0x000fc60007ffe002 */
[----:B------:R-:W5:Y:S01]  /*1120*/  LDL.U8 R4, [R4] ;  /* 0x0000000004047983 */ /* 0x000f620000100000 */
[----:B------:R-:W-:-:S03]  /*1130*/  IADD3 R11, PT, PT, R1, 0x1, R2 ;  /* 0x00000001010b7810 */ /* 0x000fc60007ffe002 */
[----:B------:R-:W5:Y:S01]  /*1140*/  LDL.U8 R13, [R13] ;  /* 0x000000000d0d7983 */ /* 0x000f620000100000 */
[----:B------:R-:W-:-:S03]  /*1150*/  IMAD.IADD R10, R1, 0x1, R2 ;  /* 0x00000001010a7824 */ /* 0x000fc600078e0202 */
[----:B------:R-:W5:Y:S01]  /*1160*/  LDL.U8 R12, [R12] ;  /* 0x000000000c0c7983 */ /* 0x000f620000100000 */
[----:B------:R-:W-:-:S03]  /*1170*/  IADD3 R9, PT, PT, R1, -0x1, R2 ;  /* 0xffffffff01097810 */ /* 0x000fc60007ffe002 */
        /* <DEDUP_REMOVED lines=8> */
[----:B------:R-:W5:Y:S04]  /*1200*/  LDL.U8 R7, [R7] ;  /* 0x0000000007077983 */ /* 0x000f680000100000 */
        /* <DEDUP_REMOVED lines=8> */
[----:B------:R-:W-:Y:S02]  /*1290*/  VIADD R6, R6, 0x10 ;  /* 0x0000001006067836 */ /* 0x000fe40000000000 */
[----:B------:R-:W-:Y:S01]  /*12a0*/  VIADD R2, R2, 0xfffffff0 ;  /* 0xfffffff002027836 */ /* 0x000fe20000000000 */
[----:B--2---:R-:W-:Y:S02]  /*12b0*/  ISETP.NE.AND P0, PT, R16, 0x31, PT ;  /* 0x000000311000780c */ /* 0x004fe40003f05270 */
[----:B---3--:R-:W-:-:S02]  /*12c0*/  ISETP.NE.AND P2, PT, R17, 0x31, PT ;  /* 0x000000311100780c */ /* 0x008fc40003f45270 */
[----:B------:R-:W-:Y:S02]  /*12d0*/  SEL R16, R0, RZ, P0 ;  /* 0x000000ff00107207 */ /* 0x000fe40000000000 */
[----:B----4-:R-:W-:-:S03]  /*12e0*/  ISETP.NE.AND P3, PT, R15, 0x31, PT ;  /* 0x000000310f00780c */ /* 0x010fc60003f65270 */
[----:B------:R-:W-:Y:S01]  /*12f0*/  IMAD.IADD R5, R16, 0x1, R5 ;  /* 0x0000000110057824 */ /* 0x000fe200078e0205 */
[----:B-----5:R-:W-:Y:S02]  /*1300*/  ISETP.NE.AND P1, PT, R4, 0x31, PT ;  /* 0x000000310400780c */ /* 0x020fe40003f25270 */
[----:B------:R-:W-:-:S03]  /*1310*/  ISETP.NE.AND P0, PT, R13, 0x31, PT ;  /* 0x000000310d00780c */ /* 0x000fc60003f05270 */
[----:B------:R-:W-:Y:S01]  /*1320*/  @P2 IMAD R5, R0, 0xa, R5 ;  /* 0x0000000a00052824 */ /* 0x000fe200078e0205 */
        /* <DEDUP_REMOVED lines=21> */
[----:B------:R-:W-:Y:S01]  /*1480*/  @P0 IMAD R5, R0, -0x2b5af000, R5 ;  /* 0xd4a5100000050824 */ /* 0x000fe200078e0205 */
[----:B------:R-:W-:-:S03]  /*1490*/  ISETP.NE.AND P0, PT, R6, RZ, PT ;  /* 0x000000ff0600720c */ /* 0x000fc60003f05270 */
[----:B------:R-:W-:-:S04]  /*14a0*/  @P2 IMAD R5, R0, 0x4e72a000, R5 ;  /* 0x4e72a00000052824 */ /* 0x000fc800078e0205 */
[----:B------:R-:W-:-:S04]  /*14b0*/  @P3 IMAD R5, R0, 0x107a4000, R5 ;  /* 0x107a400000053824 */ /* 0x000fc800078e0205 */
[C---:B------:R-:W-:Y:S02]  /*14c0*/  @P1 IMAD R5, R0.reuse, -0x5b398000, R5 ;  /* 0xa4c6800000051824 */ /* 0x040fe400078e0205 */
[----:B------:R-:W-:Y:S01]  /*14d0*/  IMAD R0, R0, 0x6fc10000, RZ ;  /* 0x6fc1000000007824 */ /* 0x000fe200078e02ff */
[----:B------:R-:W-:Y:S06]  /*14e0*/  @P0 BRA `(.L_x_22) ;  /* 0xfffffff800e80947 */ /* 0x000fec000383ffff */
[----:B------:R-:W-:Y:S05]  /*14f0*/  BSYNC.RECONVERGENT B2 ;  /* 0x0000000000027941 */ /* 0x000fea0003800200 */
.L_x_21:
[----:B------:R-:W-:-:S07]  /*1500*/  VIADD R2, R2, 0x7 ;  /* 0x0000000702027836 */ /* 0x000fce0000000000 */
.L_x_20:
[----:B------:R-:W-:Y:S05]  /*1510*/  BSYNC.RECONVERGENT B1 ;  /* 0x0000000000017941 */ /* 0x000fea0003800200 */
.L_x_19:
[----:B------:R-:W-:-:S13]  /*1520*/  ISETP.NE.AND P0, PT, R24, RZ, PT ;  /* 0x000000ff1800720c */ /* 0x000fda0003f05270 */
[----:B------:R-:W-:Y:S05]  /*1530*/  @!P0 BRA `(.L_x_18) ;  /* 0x00000004003c8947 */ /* 0x000fea0003800000 */
[----:B------:R-:W-:Y:S01]  /*1540*/  ISETP.GE.U32.AND P1, PT, R24, 0x8, PT ;  /* 0x000000081800780c */ /* 0x000fe20003f26070 */
[----:B------:R-:W-:Y:S01]  /*1550*/  BSSY.RECONVERGENT B1, `(.L_x_23) ;  /* 0x0000027000017945 */ /* 0x000fe20003800200 */
[----:B------:R-:W-:-:S04]  /*1560*/  LOP3.LUT R13, R3, 0x7, RZ, 0xc0, !PT ;  /* 0x00000007030d7812 */ /* 0x000fc800078ec0ff */
[----:B------:R-:W-:-:S07]  /*1570*/  ISETP.NE.AND P0, PT, R13, RZ, PT ;  /* 0x000000ff0d00720c */ /* 0x000fce0003f05270 */
[----:B------:R-:W-:Y:S06]  /*1580*/  @!P1 BRA `(.L_x_24) ;  /* 0x00000000008c9947 */ /* 0x000fec0003800000 */
[C-C-:B------:R-:W-:Y:S01]  /*1590*/  IMAD.IADD R4, R1.reuse, 0x1, R2.reuse ;  /* 0x0000000101047824 */ /* 0x140fe200078e0202 */
[C-C-:B------:R-:W-:Y:S02]  /*15a0*/  IADD3 R6, PT, PT, R1.reuse, -0x1, R2.reuse ;  /* 0xffffffff01067810 */ /* 0x140fe40007ffe002 */
[----:B------:R-:W-:-:S03]  /*15b0*/  IADD3 R7, PT, PT, R1, -0x2, R2 ;  /* 0xfffffffe01077810 */ /* 0x000fc60007ffe002 */
[----:B------:R-:W2:Y:S01]  /*15c0*/  LDL.U8 R4, [R4] ;  /* 0x0000000004047983 */ /* 0x000ea20000100000 */
[----:B------:R-:W-:-:S03]  /*15d0*/  IADD3 R8, PT, PT, R1, -0x3, R2 ;  /* 0xfffffffd01087810 */ /* 0x000fc60007ffe002 */
[----:B------:R-:W3:Y:S01]  /*15e0*/  LDL.U8 R6, [R6] ;  /* 0x0000000006067983 */ /* 0x000ee20000100000 */
[----:B------:R-:W-:-:S03]  /*15f0*/  IADD3 R9, PT, PT, R1, -0x4, R2 ;  /* 0xfffffffc01097810 */ /* 0x000fc60007ffe002 */
[----:B------:R-:W4:Y:S01]  /*1600*/  LDL.U8 R7, [R7] ;  /* 0x0000000007077983 */ /* 0x000f220000100000 */
[----:B------:R-:W-:-:S03]  /*1610*/  IADD3 R10, PT, PT, R1, -0x5, R2 ;  /* 0xfffffffb010a7810 */ /* 0x000fc60007ffe002 */
[----:B------:R-:W5:Y:S01]  /*1620*/  LDL.U8 R8, [R8] ;  /* 0x0000000008087983 */ /* 0x000f620000100000 */
[----:B------:R-:W-:-:S03]  /*1630*/  IADD3 R11, PT, PT, R1, -0x6, R2 ;  /* 0xfffffffa010b7810 */ /* 0x000fc60007ffe002 */
[----:B------:R-:W5:Y:S01]  /*1640*/  LDL.U8 R9, [R9] ;  /* 0x0000000009097983 */ /* 0x000f620000100000 */
[----:B------:R-:W-:-:S03]  /*1650*/  IADD3 R12, PT, PT, R1, -0x7, R2 ;  /* 0xfffffff9010c7810 */ /* 0x000fc60007ffe002 */
[----:B------:R-:W5:Y:S04]  /*1660*/  LDL.U8 R10, [R10] ;  /* 0x000000000a0a7983 */ /* 0x000f680000100000 */
[----:B------:R-:W5:Y:S04]  /*1670*/  LDL.U8 R11, [R11] ;  /* 0x000000000b0b7983 */ /* 0x000f680000100000 */
[----:B------:R-:W5:Y:S01]  /*1680*/  LDL.U8 R12, [R12] ;  /* 0x000000000c0c7983 */ /* 0x000f620000100000 */
[----:B------:R-:W-:Y:S01]  /*1690*/  VIADD R2, R2, 0xfffffff8 ;  /* 0xfffffff802027836 */ /* 0x000fe20000000000 */
[----:B--2---:R-:W-:-:S02]  /*16a0*/  ISETP.NE.AND P1, PT, R4, 0x31, PT ;  /* 0x000000310400780c */ /* 0x004fc40003f25270 */
[----:B---3--:R-:W-:Y:S02]  /*16b0*/  ISETP.NE.AND P4, PT, R6, 0x31, PT ;  /* 0x000000310600780c */ /* 0x008fe40003f85270 */
        /* <DEDUP_REMOVED lines=11> */
[----:B------:R-:W-:-:S04]  /*1770*/  @P3 IMAD R5, R0, 0x2710, R5 ;  /* 0x0000271000053824 */ /* 0x000fc800078e0205 */
[----:B------:R-:W-:-:S04]  /*1780*/  @P4 IMAD R5, R0, 0x186a0, R5 ;  /* 0x000186a000054824 */ /* 0x000fc800078e0205 */
[----:B------:R-:W-:-:S04]  /*1790*/  @P1 IMAD R5, R0, 0xf4240, R5 ;  /* 0x000f424000051824 */ /* 0x000fc800078e0205 */
[C---:B------:R-:W-:Y:S02]  /*17a0*/  @P2 IMAD R5, R0.reuse, 0x989680, R5 ;  /* 0x0098968000052824 */ /* 0x040fe400078e0205 */
[----:B------:R-:W-:-:S07]  /*17b0*/  IMAD R0, R0, 0x5f5e100, RZ ;  /* 0x05f5e10000007824 */ /* 0x000fce00078e02ff */
.L_x_24:
[----:B------:R-:W-:Y:S05]  /*17c0*/  BSYNC.RECONVERGENT B1 ;  /* 0x0000000000017941 */ /* 0x000fea0003800200 */
.L_x_23:
        /* <DEDUP_REMOVED lines=11> */
[----:B------:R-:W3:Y:S04]  /*1880*/  LDL.U8 R7, [R7] ;  /* 0x0000000007077983 */ /* 0x000ee80000100000 */
[----:B------:R-:W4:Y:S04]  /*1890*/  LDL.U8 R8, [R8] ;  /* 0x0000000008087983 */ /* 0x000f280000100000 */
[----:B------:R-:W5:Y:S01]  /*18a0*/  LDL.U8 R9, [R9] ;  /* 0x0000000009097983 */ /* 0x000f620000100000 */
[----:B------:R-:W-:Y:S01]  /*18b0*/  VIADD R2, R2, 0xfffffffc ;  /* 0xfffffffc02027836 */ /* 0x000fe20000000000 */
[----:B--2---:R-:W-:-:S02]  /*18c0*/  ISETP.NE.AND P1, PT, R4, 0x31, PT ;  /* 0x000000310400780c */ /* 0x004fc40003f25270 */
[----:B---3--:R-:W-:Y:S02]  /*18d0*/  ISETP.NE.AND P2, PT, R7, 0x31, PT ;  /* 0x000000310700780c */ /* 0x008fe40003f45270 */
[----:B------:R-:W-:Y:S02]  /*18e0*/  SEL R6, R0, RZ, P1 ;  /* 0x000000ff00067207 */ /* 0x000fe40000800000 */
[----:B----4-:R-:W-:-:S03]  /*18f0*/  ISETP.NE.AND P1, PT, R8, 0x31, PT ;  /* 0x000000310800780c */ /* 0x010fc60003f25270 */
[----:B------:R-:W-:Y:S01]  /*1900*/  IMAD.IADD R5, R5, 0x1, R6 ;  /* 0x0000000105057824 */ /* 0x000fe200078e0206 */
[----:B-----5:R-:W-:-:S05]  /*1910*/  ISETP.NE.AND P3, PT, R9, 0x31, PT ;  /* 0x000000310900780c */ /* 0x020fca0003f65270 */
[----:B------:R-:W-:-:S04]  /*1920*/  @P2 IMAD R5, R0, 0xa, R5 ;  /* 0x0000000a00052824 */ /* 0x000fc800078e0205 */
[----:B------:R-:W-:-:S04]  /*1930*/  @P1 IMAD R5, R0, 0x64, R5 ;  /* 0x0000006400051824 */ /* 0x000fc800078e0205 */
[C---:B------:R-:W-:Y:S02]  /*1940*/  @P3 IMAD R5, R0.reuse, 0x3e8, R5 ;  /* 0x000003e800053824 */ /* 0x040fe400078e0205 */
[----:B------:R-:W-:-:S07]  /*1950*/  IMAD R0, R0, 0x2710, RZ ;  /* 0x0000271000007824 */ /* 0x000fce00078e02ff */
.L_x_26:
[----:B------:R-:W-:Y:S05]  /*1960*/  BSYNC.RECONVERGENT B1 ;  /* 0x0000000000017941 */ /* 0x000fea0003800200 */
.L_x_25:
[----:B------:R-:W-:Y:S05]  /*1970*/  @!P0 BRA `(.L_x_18) ;  /* 0x00000000002c8947 */ /* 0x000fea0003800000 */
[----:B------:R-:W-:-:S07]  /*1980*/  IMAD.MOV R3, RZ, RZ, -R3 ;  /* 0x000000ffff037224 */ /* 0x000fce00078e0a03 */
.L_x_27:
[----:B------:R-:W-:-:S05]  /*1990*/  IMAD.IADD R6, R1, 0x1, R2 ;  /* 0x0000000101067824 */ /* 0x000fca00078e0202 */
[----:B------:R-:W2:Y:S01]  /*19a0*/  LDL.U8 R4, [R6] ;  /* 0x0000000006047983 */ /* 0x000ea20000100000 */
[----:B------:R-:W-:Y:S02]  /*19b0*/  VIADD R3, R3, 0x1 ;  /* 0x0000000103037836 */ /* 0x000fe40000000000 */
[----:B------:R-:W-:-:S03]  /*19c0*/  VIADD R2, R2, 0xffffffff ;  /* 0xffffffff02027836 */ /* 0x000fc60000000000 */
[----:B------:R-:W-:Y:S02]  /*19d0*/  ISETP.NE.AND P1, PT, R3, RZ, PT ;  /* 0x000000ff0300720c */ /* 0x000fe40003f25270 */
[----:B--2---:R-:W-:-:S04]  /*19e0*/  ISETP.NE.AND P0, PT, R4, 0x31, PT ;  /* 0x000000310400780c */ /* 0x004fc80003f05270 */
[C---:B------:R-:W-:Y:S01]  /*19f0*/  SEL R4, R0.reuse, RZ, P0 ;  /* 0x000000ff00047207 */ /* 0x040fe20000000000 */
[----:B------:R-:W-:-:S04]  /*1a00*/  IMAD R0, R0, 0xa, RZ ;  /* 0x0000000a00007824 */ /* 0x000fc800078e02ff */
[----:B------:R-:W-:Y:S02]  /*1a10*/  IMAD.IADD R5, R4, 0x1, R5 ;  /* 0x0000000104057824 */ /* 0x000fe400078e0205 */
[----:B------:R-:W-:Y:S05]  /*1a20*/  @P1 BRA `(.L_x_27) ;  /* 0xfffffffc00d81947 */ /* 0x000fea000383ffff */
.L_x_18:
[----:B------:R-:W-:Y:S05]  /*1a30*/  BSYNC.RECONVERGENT B0 ;  /* 0x0000000000007941 */ /* 0x000fea0003800200 */
.L_x_17:
[----:B------:R-:W-:Y:S01]  /*1a40*/  STG.E desc[UR36][R18.64], R5 ;  /* 0x0000000512007986 */ /* 0x000fe2000c101924 */
[----:B------:R-:W-:Y:S05]  /*1a50*/  EXIT ;  /* 0x000000000000794d */ /* 0x000fea0003800000 */
.L_x_28:
[----:B------:R-:W-:-:S00]  /*1a60*/  BRA `(.L_x_28) ;  /* 0xfffffffc00fc7947 */ /* 0x000fc0000383ffff */
[----:B------:R-:W-:-:S00]  /*1a70*/  NOP ;  /* 0x0000000000007918 */ /* 0x000fc00000000000 */
        /* <DEDUP_REMOVED lines=8> */
.L_x_29:


//--------------------- .nv.global.init           --------------------------
	.section	.nv.global.init,"aw",@progbits
.nv.global.init:
	.type		$str,@object
	.size		$str,($str$1 - $str)
$str:
        /*0000*/ 	.byte	0x62, 0x65, 0x66, 0x6f, 0x72, 0x65, 0x20, 0x72, 0x65, 0x76, 0x65, 0x72, 0x73, 0x65, 0x20, 0x25
        /*0010*/ 	.byte	0x73, 0x0a, 0x00
	.type		$str$1,@object
	.size		$str$1,(.L_1 - $str$1)
$str$1:
        /*0013*/ 	.byte	0x72, 0x6f, 0x77, 0x20, 0x6e, 0x6f, 0x20, 0x25, 0x64, 0x20, 0x61, 0x6e, 0x64, 0x20, 0x63, 0x6f
        /*0023*/ 	.byte	0x6c, 0x20, 0x6e, 0x6f, 0x2e, 0x20, 0x25, 0x64, 0x20, 0x61, 0x66, 0x74, 0x65, 0x72, 0x20, 0x72
        /*0033*/ 	.byte	0x65, 0x76, 0x65, 0x72, 0x73, 0x65, 0x20, 0x25, 0x73, 0x0a, 0x00
.L_1:


//--------------------- .nv.shared.reserved.0     --------------------------
	.section	.nv.shared.reserved.0,"aw",@nobits
	.weak		__nv_reservedSMEM_offset_0_alias
	.size		__nv_reservedSMEM_offset_0_alias, 0, 64
	.other		__nv_reservedSMEM_offset_0_alias,@"STO_CUDA_RESERVED_SHARED STV_DEFAULT"
__nv_reservedSMEM_offset_0_alias:
	.zero		0
	.zero		64


//--------------------- .nv.constant0._Z7kkernelPiii --------------------------
	.section	.nv.constant0._Z7kkernelPiii,"a",@progbits
	.sectionflags	@""
	.align	4
.nv.constant0._Z7kkernelPiii:
	.zero		912


//--------------------- SYMBOLS --------------------------

	.type		.nv.reservedSmem.offset0,@object
	.size		.nv.reservedSmem.offset0,0x4
	.type		vprintf,@function
